//
// Generated by NVIDIA NVVM Compiler
//
// Compiler Build ID: CL-36424714
// Cuda compilation tools, release 13.0, V13.0.88
// Based on NVVM 20.0.0
//

.version 9.0
.target sm_100
.address_size 64

	// .globl	_Z9reduceSumPiS_
// _ZZ9reduceSumPiS_E10sharedData has been demoted
// _ZZ9reduceMaxPiS_E10sharedData has been demoted
// _ZZ9reduceMinPiS_E10sharedData has been demoted

.visible .entry _Z9reduceSumPiS_(
	.param .u64 .ptr .align 1 _Z9reduceSumPiS__param_0,
	.param .u64 .ptr .align 1 _Z9reduceSumPiS__param_1
)
{
	.reg .pred 	%p<5>;
	.reg .b32 	%r<18>;
	.reg .b64 	%rd<9>;
	// demoted variable
	.shared .align 4 .b8 _ZZ9reduceSumPiS_E10sharedData[1024];
	ld.param.u64 	%rd2, [_Z9reduceSumPiS__param_0];
	ld.param.u64 	%rd1, [_Z9reduceSumPiS__param_1];
	cvta.to.global.u64 	%rd3, %rd2;
	mov.u32 	%r1, %tid.x;
	mov.u32 	%r2, %ctaid.x;
	mov.u32 	%r17, %ntid.x;
	mad.lo.s32 	%r7, %r2, %r17, %r1;
	mul.wide.s32 	%rd4, %r7, 4;
	add.s64 	%rd5, %rd3, %rd4;
	ld.global.u32 	%r8, [%rd5];
	shl.b32 	%r9, %r1, 2;
	mov.u32 	%r10, _ZZ9reduceSumPiS_E10sharedData;
	add.s32 	%r4, %r10, %r9;
	st.shared.u32 	[%r4], %r8;
	bar.sync 	0;
	setp.lt.u32 	%p1, %r17, 2;
	@%p1 bra 	$L__BB0_4;
$L__BB0_1:
	shr.u32 	%r6, %r17, 1;
	setp.ge.u32 	%p2, %r1, %r6;
	@%p2 bra 	$L__BB0_3;
	shl.b32 	%r11, %r6, 2;
	add.s32 	%r12, %r4, %r11;
	ld.shared.u32 	%r13, [%r12];
	ld.shared.u32 	%r14, [%r4];
	add.s32 	%r15, %r14, %r13;
	st.shared.u32 	[%r4], %r15;
$L__BB0_3:
	bar.sync 	0;
	setp.gt.u32 	%p3, %r17, 3;
	mov.u32 	%r17, %r6;
	@%p3 bra 	$L__BB0_1;
$L__BB0_4:
	setp.ne.s32 	%p4, %r1, 0;
	@%p4 bra 	$L__BB0_6;
	ld.shared.u32 	%r16, [_ZZ9reduceSumPiS_E10sharedData];
	cvta.to.global.u64 	%rd6, %rd1;
	mul.wide.u32 	%rd7, %r2, 4;
	add.s64 	%rd8, %rd6, %rd7;
	st.global.u32 	[%rd8], %r16;
$L__BB0_6:
	ret;

}
	// .globl	_Z9reduceMaxPiS_
.visible .entry _Z9reduceMaxPiS_(
	.param .u64 .ptr .align 1 _Z9reduceMaxPiS__param_0,
	.param .u64 .ptr .align 1 _Z9reduceMaxPiS__param_1
)
{
	.reg .pred 	%p<5>;
	.reg .b32 	%r<18>;
	.reg .b64 	%rd<9>;
	// demoted variable
	.shared .align 4 .b8 _ZZ9reduceMaxPiS_E10sharedData[1024];
	ld.param.u64 	%rd2, [_Z9reduceMaxPiS__param_0];
	ld.param.u64 	%rd1, [_Z9reduceMaxPiS__param_1];
	cvta.to.global.u64 	%rd3, %rd2;
	mov.u32 	%r1, %tid.x;
	mov.u32 	%r2, %ctaid.x;
	mov.u32 	%r17, %ntid.x;
	mad.lo.s32 	%r7, %r2, %r17, %r1;
	mul.wide.s32 	%rd4, %r7, 4;
	add.s64 	%rd5, %rd3, %rd4;
	ld.global.u32 	%r8, [%rd5];
	shl.b32 	%r9, %r1, 2;
	mov.u32 	%r10, _ZZ9reduceMaxPiS_E10sharedData;
	add.s32 	%r4, %r10, %r9;
	st.shared.u32 	[%r4], %r8;
	bar.sync 	0;
	setp.lt.u32 	%p1, %r17, 2;
	@%p1 bra 	$L__BB1_4;
$L__BB1_1:
	shr.u32 	%r6, %r17, 1;
	setp.ge.u32 	%p2, %r1, %r6;
	@%p2 bra 	$L__BB1_3;
	ld.shared.u32 	%r11, [%r4];
	shl.b32 	%r12, %r6, 2;
	add.s32 	%r13, %r4, %r12;
	ld.shared.u32 	%r14, [%r13];
	max.s32 	%r15, %r11, %r14;
	st.shared.u32 	[%r4], %r15;
$L__BB1_3:
	bar.sync 	0;
	setp.gt.u32 	%p3, %r17, 3;
	mov.u32 	%r17, %r6;
	@%p3 bra 	$L__BB1_1;
$L__BB1_4:
	setp.ne.s32 	%p4, %r1, 0;
	@%p4 bra 	$L__BB1_6;
	ld.shared.u32 	%r16, [_ZZ9reduceMaxPiS_E10sharedData];
	cvta.to.global.u64 	%rd6, %rd1;
	mul.wide.u32 	%rd7, %r2, 4;
	add.s64 	%rd8, %rd6, %rd7;
	st.global.u32 	[%rd8], %r16;
$L__BB1_6:
	ret;

}
	// .globl	_Z9reduceMinPiS_
.visible .entry _Z9reduceMinPiS_(
	.param .u64 .ptr .align 1 _Z9reduceMinPiS__param_0,
	.param .u64 .ptr .align 1 _Z9reduceMinPiS__param_1
)
{
	.reg .pred 	%p<5>;
	.reg .b32 	%r<18>;
	.reg .b64 	%rd<9>;
	// demoted variable
	.shared .align 4 .b8 _ZZ9reduceMinPiS_E10sharedData[1024];
	ld.param.u64 	%rd2, [_Z9reduceMinPiS__param_0];
	ld.param.u64 	%rd1, [_Z9reduceMinPiS__param_1];
	cvta.to.global.u64 	%rd3, %rd2;
	mov.u32 	%r1, %tid.x;
	mov.u32 	%r2, %ctaid.x;
	mov.u32 	%r17, %ntid.x;
	mad.lo.s32 	%r7, %r2, %r17, %r1;
	mul.wide.s32 	%rd4, %r7, 4;
	add.s64 	%rd5, %rd3, %rd4;
	ld.global.u32 	%r8, [%rd5];
	shl.b32 	%r9, %r1, 2;
	mov.u32 	%r10, _ZZ9reduceMinPiS_E10sharedData;
	add.s32 	%r4, %r10, %r9;
	st.shared.u32 	[%r4], %r8;
	bar.sync 	0;
	setp.lt.u32 	%p1, %r17, 2;
	@%p1 bra 	$L__BB2_4;
$L__BB2_1:
	shr.u32 	%r6, %r17, 1;
	setp.ge.u32 	%p2, %r1, %r6;
	@%p2 bra 	$L__BB2_3;
	ld.shared.u32 	%r11, [%r4];
	shl.b32 	%r12, %r6, 2;
	add.s32 	%r13, %r4, %r12;
	ld.shared.u32 	%r14, [%r13];
	min.s32 	%r15, %r11, %r14;
	st.shared.u32 	[%r4], %r15;
$L__BB2_3:
	bar.sync 	0;
	setp.gt.u32 	%p3, %r17, 3;
	mov.u32 	%r17, %r6;
	@%p3 bra 	$L__BB2_1;
$L__BB2_4:
	setp.ne.s32 	%p4, %r1, 0;
	@%p4 bra 	$L__BB2_6;
	ld.shared.u32 	%r16, [_ZZ9reduceMinPiS_E10sharedData];
	cvta.to.global.u64 	%rd6, %rd1;
	mul.wide.u32 	%rd7, %r2, 4;
	add.s64 	%rd8, %rd6, %rd7;
	st.global.u32 	[%rd8], %r16;
$L__BB2_6:
	ret;

}


// ===== COMPILED SASS (sm_100) =====

	.target	sm_100

	.elftype	@"ET_EXEC"


//--------------------- .note.nv.tkinfo           --------------------------
	.section	.note.nv.tkinfo,"",@"SHT_NOTE"
	.sectionflags	@"SHF_NOTE_NV_TKINFO"
	.tkinfo
        /*0018*/ 	.word	0x00000002
        /*0030*/ 	.string	""
        /*0030*/ 	.string	"ptxas"
        /*0030*/ 	.string	"Cuda compilation tools, release 13.0, V13.0.88"
        /*0030*/ 	.string	"Build cuda_13.0.r13.0/compiler.36424714_0"
        /*0030*/ 	.string	"-arch sm_100 -m 64 "



//--------------------- .note.nv.cuinfo           --------------------------
	.section	.note.nv.cuinfo,"",@"SHT_NOTE"
	.sectionflags	@"SHF_NOTE_NV_CUINFO"
        /*0018*/ 	.short	0x0002
        /*001a*/ 	.short	0x0064
        /*001c*/ 	.short	0x0082
	.zero		2


//--------------------- .nv.info                  --------------------------
	.section	.nv.info,"",@"SHT_CUDA_INFO"
	.align	4


	//----- nvinfo : EIATTR_REGCOUNT
	.align		4
        /*0000*/ 	.byte	0x04, 0x2f
        /*0002*/ 	.short	(.L_1 - .L_0)
	.align		4
.L_0:
        /*0004*/ 	.word	index@(_Z9reduceSumPiS_)
        /*0008*/ 	.word	0x0000000b


	//----- nvinfo : EIATTR_FRAME_SIZE
	.align		4
.L_1:
        /*000c*/ 	.byte	0x04, 0x11
        /*000e*/ 	.short	(.L_3 - .L_2)
	.align		4
.L_2:
        /*0010*/ 	.word	index@(_Z9reduceSumPiS_)
        /*0014*/ 	.word	0x00000000


	//----- nvinfo : EIATTR_REGCOUNT
	.align		4
.L_3:
        /*0018*/ 	.byte	0x04, 0x2f
        /*001a*/ 	.short	(.L_5 - .L_4)
	.align		4
.L_4:
        /*001c*/ 	.word	index@(_Z9reduceMaxPiS_)
        /*0020*/ 	.word	0x0000000a


	//----- nvinfo : EIATTR_FRAME_SIZE
	.align		4
.L_5:
        /*0024*/ 	.byte	0x04, 0x11
        /*0026*/ 	.short	(.L_7 - .L_6)
	.align		4
.L_6:
        /*0028*/ 	.word	index@(_Z9reduceMaxPiS_)
        /*002c*/ 	.word	0x00000000


	//----- nvinfo : EIATTR_REGCOUNT
	.align		4
.L_7:
        /*0030*/ 	.byte	0x04, 0x2f
        /*0032*/ 	.short	(.L_9 - .L_8)
	.align		4
.L_8:
        /*0034*/ 	.word	index@(_Z9reduceMinPiS_)
        /*0038*/ 	.word	0x0000000a


	//----- nvinfo : EIATTR_FRAME_SIZE
	.align		4
.L_9:
        /*003c*/ 	.byte	0x04, 0x11
        /*003e*/ 	.short	(.L_11 - .L_10)
	.align		4
.L_10:
        /*0040*/ 	.word	index@(_Z9reduceMinPiS_)
        /*0044*/ 	.word	0x00000000


	//----- nvinfo : EIATTR_MIN_STACK_SIZE
	.align		4
.L_11:
        /*0048*/ 	.byte	0x04, 0x12
        /*004a*/ 	.short	(.L_13 - .L_12)
	.align		4
.L_12:
        /*004c*/ 	.word	index@(_Z9reduceMinPiS_)
        /*0050*/ 	.word	0x00000000


	//----- nvinfo : EIATTR_MIN_STACK_SIZE
	.align		4
.L_13:
        /*0054*/ 	.byte	0x04, 0x12
        /*0056*/ 	.short	(.L_15 - .L_14)
	.align		4
.L_14:
        /*0058*/ 	.word	index@(_Z9reduceMaxPiS_)
        /*005c*/ 	.word	0x00000000


	//----- nvinfo : EIATTR_MIN_STACK_SIZE
	.align		4
.L_15:
        /*0060*/ 	.byte	0x04, 0x12
        /*0062*/ 	.short	(.L_17 - .L_16)
	.align		4
.L_16:
        /*0064*/ 	.word	index@(_Z9reduceSumPiS_)
        /*0068*/ 	.word	0x00000000
.L_17:


//--------------------- .nv.compat                --------------------------
	.section	.nv.compat,"",@"SHT_CUDA_COMPAT_INFO"
	.align	4
        /*0000*/ 	.byte	0x02, 0x09, 0x00, 0x00, 0x02, 0x02, 0x01, 0x00, 0x02, 0x05, 0x05, 0x00, 0x03, 0x07, 0x01, 0x01
        /*0010*/ 	.byte	0x02, 0x03, 0x00, 0x00, 0x02, 0x06, 0x01, 0x00, 0x04, 0x0b, 0x08, 0x00, 0x09, 0x00, 0x00, 0x00
        /*0020*/ 	.byte	0x00, 0x00, 0x00, 0x00


//--------------------- .nv.info._Z9reduceMinPiS_ --------------------------
	.section	.nv.info._Z9reduceMinPiS_,"",@"SHT_CUDA_INFO"
	.sectionflags	@""
	.align	4


	//----- nvinfo : EIATTR_CUDA_API_VERSION
	.align		4
        /*0000*/ 	.byte	0x04, 0x37
        /*0002*/ 	.short	(.L_19 - .L_18)
.L_18:
        /*0004*/ 	.word	0x00000082


	//----- nvinfo : EIATTR_KPARAM_INFO
	.align		4
.L_19:
        /*0008*/ 	.byte	0x04, 0x17
        /*000a*/ 	.short	(.L_21 - .L_20)
.L_20:
        /*000c*/ 	.word	0x00000000
        /*0010*/ 	.short	0x0001
        /*0012*/ 	.short	0x0008
        /*0014*/ 	.byte	0x00, 0xf5, 0x21, 0x00


	//----- nvinfo : EIATTR_KPARAM_INFO
	.align		4
.L_21:
        /*0018*/ 	.byte	0x04, 0x17
        /*001a*/ 	.short	(.L_23 - .L_22)
.L_22:
        /*001c*/ 	.word	0x00000000
        /*0020*/ 	.short	0x0000
        /*0022*/ 	.short	0x0000
        /*0024*/ 	.byte	0x00, 0xf5, 0x21, 0x00


	//----- nvinfo : EIATTR_SPARSE_MMA_MASK
	.align		4
.L_23:
        /*0028*/ 	.byte	0x03, 0x50
        /*002a*/ 	.short	0x0000


	//----- nvinfo : EIATTR_MAXREG_COUNT
	.align		4
        /*002c*/ 	.byte	0x03, 0x1b
        /*002e*/ 	.short	0x00ff


	//----- nvinfo : EIATTR_NUM_BARRIERS
	.align		4
        /*0030*/ 	.byte	0x02, 0x4c
        /*0032*/ 	.byte	0x01
	.zero		1


	//----- nvinfo : EIATTR_MERCURY_ISA_VERSION
	.align		4
        /*0034*/ 	.byte	0x03, 0x5f
        /*0036*/ 	.short	0x0101


	//----- nvinfo : EIATTR_VRC_CTA_INIT_COUNT
	.align		4
        /*0038*/ 	.byte	0x02, 0x4a
	.zero		1
	.zero		1


	//----- nvinfo : EIATTR_EXIT_INSTR_OFFSETS
	.align		4
        /*003c*/ 	.byte	0x04, 0x1c
        /*003e*/ 	.short	(.L_25 - .L_24)


	//   ....[0]....
.L_24:
        /*0040*/ 	.word	0x000001e0


	//   ....[1]....
        /*0044*/ 	.word	0x00000260


	//----- nvinfo : EIATTR_CBANK_PARAM_SIZE
	.align		4
.L_25:
        /*0048*/ 	.byte	0x03, 0x19
        /*004a*/ 	.short	0x0010


	//----- nvinfo : EIATTR_PARAM_CBANK
	.align		4
        /*004c*/ 	.byte	0x04, 0x0a
        /*004e*/ 	.short	(.L_27 - .L_26)
	.align		4
.L_26:
        /*0050*/ 	.word	index@(.nv.constant0._Z9reduceMinPiS_)
        /*0054*/ 	.short	0x0380
        /*0056*/ 	.short	0x0010


	//----- nvinfo : EIATTR_SW_WAR
	.align		4
.L_27:
        /*0058*/ 	.byte	0x04, 0x36
        /*005a*/ 	.short	(.L_29 - .L_28)
.L_28:
        /*005c*/ 	.word	0x00000008
.L_29:


//--------------------- .nv.info._Z9reduceMaxPiS_ --------------------------
	.section	.nv.info._Z9reduceMaxPiS_,"",@"SHT_CUDA_INFO"
	.sectionflags	@""
	.align	4


	//----- nvinfo : EIATTR_CUDA_API_VERSION
	.align		4
        /*0000*/ 	.byte	0x04, 0x37
        /*0002*/ 	.short	(.L_31 - .L_30)
.L_30:
        /*0004*/ 	.word	0x00000082


	//----- nvinfo : EIATTR_KPARAM_INFO
	.align		4
.L_31:
        /*0008*/ 	.byte	0x04, 0x17
        /*000a*/ 	.short	(.L_33 - .L_32)
.L_32:
        /*000c*/ 	.word	0x00000000
        /*0010*/ 	.short	0x0001
        /*0012*/ 	.short	0x0008
        /*0014*/ 	.byte	0x00, 0xf5, 0x21, 0x00


	//----- nvinfo : EIATTR_KPARAM_INFO
	.align		4
.L_33:
        /*0018*/ 	.byte	0x04, 0x17
        /*001a*/ 	.short	(.L_35 - .L_34)
.L_34:
        /*001c*/ 	.word	0x00000000
        /*0020*/ 	.short	0x0000
        /*0022*/ 	.short	0x0000
        /*0024*/ 	.byte	0x00, 0xf5, 0x21, 0x00


	//----- nvinfo : EIATTR_SPARSE_MMA_MASK
	.align		4
.L_35:
        /*0028*/ 	.byte	0x03, 0x50
        /*002a*/ 	.short	0x0000


	//----- nvinfo : EIATTR_MAXREG_COUNT
	.align		4
        /*002c*/ 	.byte	0x03, 0x1b
        /*002e*/ 	.short	0x00ff


	//----- nvinfo : EIATTR_NUM_BARRIERS
	.align		4
        /*0030*/ 	.byte	0x02, 0x4c
        /*0032*/ 	.byte	0x01
	.zero		1


	//----- nvinfo : EIATTR_MERCURY_ISA_VERSION
	.align		4
        /*0034*/ 	.byte	0x03, 0x5f
        /*0036*/ 	.short	0x0101


	//----- nvinfo : EIATTR_VRC_CTA_INIT_COUNT
	.align		4
        /*0038*/ 	.byte	0x02, 0x4a
	.zero		1
	.zero		1


	//----- nvinfo : EIATTR_EXIT_INSTR_OFFSETS
	.align		4
        /*003c*/ 	.byte	0x04, 0x1c
        /*003e*/ 	.short	(.L_37 - .L_36)


	//   ....[0]....
.L_36:
        /*0040*/ 	.word	0x000001e0


	//   ....[1]....
        /*0044*/ 	.word	0x00000260


	//----- nvinfo : EIATTR_CBANK_PARAM_SIZE
	.align		4
.L_37:
        /*0048*/ 	.byte	0x03, 0x19
        /*004a*/ 	.short	0x0010


	//----- nvinfo : EIATTR_PARAM_CBANK
	.align		4
        /*004c*/ 	.byte	0x04, 0x0a
        /*004e*/ 	.short	(.L_39 - .L_38)
	.align		4
.L_38:
        /*0050*/ 	.word	index@(.nv.constant0._Z9reduceMaxPiS_)
        /*0054*/ 	.short	0x0380
        /*0056*/ 	.short	0x0010


	//----- nvinfo : EIATTR_SW_WAR
	.align		4
.L_39:
        /*0058*/ 	.byte	0x04, 0x36
        /*005a*/ 	.short	(.L_41 - .L_40)
.L_40:
        /*005c*/ 	.word	0x00000008
.L_41:


//--------------------- .nv.info._Z9reduceSumPiS_ --------------------------
	.section	.nv.info._Z9reduceSumPiS_,"",@"SHT_CUDA_INFO"
	.sectionflags	@""
	.align	4


	//----- nvinfo : EIATTR_CUDA_API_VERSION
	.align		4
        /*0000*/ 	.byte	0x04, 0x37
        /*0002*/ 	.short	(.L_43 - .L_42)
.L_42:
        /*0004*/ 	.word	0x00000082


	//----- nvinfo : EIATTR_KPARAM_INFO
	.align		4
.L_43:
        /*0008*/ 	.byte	0x04, 0x17
        /*000a*/ 	.short	(.L_45 - .L_44)
.L_44:
        /*000c*/ 	.word	0x00000000
        /*0010*/ 	.short	0x0001
        /*0012*/ 	.short	0x0008
        /*0014*/ 	.byte	0x00, 0xf5, 0x21, 0x00


	//----- nvinfo : EIATTR_KPARAM_INFO
	.align		4
.L_45:
        /*0018*/ 	.byte	0x04, 0x17
        /*001a*/ 	.short	(.L_47 - .L_46)
.L_46:
        /*001c*/ 	.word	0x00000000
        /*0020*/ 	.short	0x0000
        /*0022*/ 	.short	0x0000
        /*0024*/ 	.byte	0x00, 0xf5, 0x21, 0x00


	//----- nvinfo : EIATTR_SPARSE_MMA_MASK
	.align		4
.L_47:
        /*0028*/ 	.byte	0x03, 0x50
        /*002a*/ 	.short	0x0000


	//----- nvinfo : EIATTR_MAXREG_COUNT
	.align		4
        /*002c*/ 	.byte	0x03, 0x1b
        /*002e*/ 	.short	0x00ff


	//----- nvinfo : EIATTR_NUM_BARRIERS
	.align		4
        /*0030*/ 	.byte	0x02, 0x4c
        /*0032*/ 	.byte	0x01
	.zero		1


	//----- nvinfo : EIATTR_MERCURY_ISA_VERSION
	.align		4
        /*0034*/ 	.byte	0x03, 0x5f
        /*0036*/ 	.short	0x0101


	//----- nvinfo : EIATTR_VRC_CTA_INIT_COUNT
	.align		4
        /*0038*/ 	.byte	0x02, 0x4a
	.zero		1
	.zero		1


	//----- nvinfo : EIATTR_EXIT_INSTR_OFFSETS
	.align		4
        /*003c*/ 	.byte	0x04, 0x1c
        /*003e*/ 	.short	(.L_49 - .L_48)


	//   ....[0]....
.L_48:
        /*0040*/ 	.word	0x000001e0


	//   ....[1]....
        /*0044*/ 	.word	0x00000260


	//----- nvinfo : EIATTR_CBANK_PARAM_SIZE
	.align		4
.L_49:
        /*0048*/ 	.byte	0x03, 0x19
        /*004a*/ 	.short	0x0010


	//----- nvinfo : EIATTR_PARAM_CBANK
	.align		4
        /*004c*/ 	.byte	0x04, 0x0a
        /*004e*/ 	.short	(.L_51 - .L_50)
	.align		4
.L_50:
        /*0050*/ 	.word	index@(.nv.constant0._Z9reduceSumPiS_)
        /*0054*/ 	.short	0x0380
        /*0056*/ 	.short	0x0010


	//----- nvinfo : EIATTR_SW_WAR
	.align		4
.L_51:
        /*0058*/ 	.byte	0x04, 0x36
        /*005a*/ 	.short	(.L_53 - .L_52)
.L_52:
        /*005c*/ 	.word	0x00000008
.L_53:


//--------------------- .nv.callgraph             --------------------------
	.section	.nv.callgraph,"",@"SHT_CUDA_CALLGRAPH"
	.align	4
	.sectionentsize	8
	.align		4
        /*0000*/ 	.word	0x00000000
	.align		4
        /*0004*/ 	.word	0xffffffff
	.align		4
        /*0008*/ 	.word	0x00000000
	.align		4
        /*000c*/ 	.word	0xfffffffe
	.align		4
        /*0010*/ 	.word	0x00000000
	.align		4
        /*0014*/ 	.word	0xfffffffd
	.align		4
        /*0018*/ 	.word	0x00000000
	.align		4
        /*001c*/ 	.word	0xfffffffc


//--------------------- .text._Z9reduceMinPiS_    --------------------------
	.section	.text._Z9reduceMinPiS_,"ax",@progbits
	.align	128
        .global         _Z9reduceMinPiS_
        .type           _Z9reduceMinPiS_,@function
        .size           _Z9reduceMinPiS_,(.L_x_9 - _Z9reduceMinPiS_)
        .other          _Z9reduceMinPiS_,@"STO_CUDA_ENTRY STV_DEFAULT"
_Z9reduceMinPiS_:
.text._Z9reduceMinPiS_:
[----:B------:R-:W-:Y:S01]  /*0000*/  LDC R1, c[0x0][0x37c] ;  /* 0x0000df00ff017b82 */ /* 0x000fe20000000800 */
[----:B------:R-:W0:Y:S07]  /*0010*/  S2R R4, SR_TID.X ;  /* 0x0000000000047919 */ /* 0x000e2e0000002100 */
[----:B------:R-:W1:Y:S01]  /*0020*/  LDC.64 R2, c[0x0][0x380] ;  /* 0x0000e000ff027b82 */ /* 0x000e620000000a00 */
[----:B------:R-:W0:Y:S01]  /*0030*/  LDCU UR8, c[0x0][0x360] ;  /* 0x00006c00ff0877ac */ /* 0x000e220008000800 */
[----:B------:R-:W0:Y:S01]  /*0040*/  S2R R7, SR_CTAID.X ;  /* 0x0000000000077919 */ /* 0x000e220000002500 */
[----:B------:R-:W2:Y:S01]  /*0050*/  LDCU.64 UR6, c[0x0][0x358] ;  /* 0x00006b00ff0677ac */ /* 0x000ea20008000a00 */
[----:B0-----:R-:W-:-:S04]  /*0060*/  IMAD R5, R7, UR8, R4 ;  /* 0x0000000807057c24 */ /* 0x001fc8000f8e0204 */
[----:B-1----:R-:W-:-:S06]  /*0070*/  IMAD.WIDE R2, R5, 0x4, R2 ;  /* 0x0000000405027825 */ /* 0x002fcc00078e0202 */
[----:B--2---:R-:W2:Y:S01]  /*0080*/  LDG.E R2, desc[UR6][R2.64] ;  /* 0x0000000602027981 */ /* 0x004ea2000c1e1900 */
[----:B------:R-:W0:Y:S01]  /*0090*/  S2UR UR5, SR_CgaCtaId ;  /* 0x00000000000579c3 */ /* 0x000e220000008800 */
[----:B------:R-:W-:Y:S01]  /*00a0*/  UMOV UR4, 0x400 ;  /* 0x0000040000047882 */ /* 0x000fe20000000000 */
[----:B------:R-:W-:Y:S01]  /*00b0*/  UISETP.GE.U32.AND UP0, UPT, UR8, 0x2, UPT ;  /* 0x000000020800788c */ /* 0x000fe2000bf06070 */
[----:B------:R-:W-:Y:S01]  /*00c0*/  ISETP.NE.AND P0, PT, R4, RZ, PT ;  /* 0x000000ff0400720c */ /* 0x000fe20003f05270 */
[----:B0-----:R-:W-:-:S06]  /*00d0*/  ULEA UR4, UR5, UR4, 0x18 ;  /* 0x0000000405047291 */ /* 0x001fcc000f8ec0ff */
[----:B------:R-:W-:-:S05]  /*00e0*/  LEA R5, R4, UR4, 0x2 ;  /* 0x0000000404057c11 */ /* 0x000fca000f8e10ff */
[----:B--2---:R0:W-:Y:S01]  /*00f0*/  STS [R5], R2 ;  /* 0x0000000205007388 */ /* 0x0041e20000000800 */
[----:B------:R-:W-:Y:S06]  /*0100*/  BAR.SYNC.DEFER_BLOCKING 0x0 ;  /* 0x0000000000007b1d */ /* 0x000fec0000010000 */
[----:B------:R-:W-:Y:S05]  /*0110*/  BRA.U !UP0, `(.L_x_0) ;  /* 0x0000000108307547 */ /* 0x000fea000b800000 */
[----:B------:R-:W-:-:S07]  /*0120*/  IMAD.U32 R0, RZ, RZ, UR8 ;  /* 0x00000008ff007e24 */ /* 0x000fce000f8e00ff */
.L_x_1:
[----:B------:R-:W-:-:S04]  /*0130*/  SHF.R.U32.HI R6, RZ, 0x1, R0 ;  /* 0x00000001ff067819 */ /* 0x000fc80000011600 */
[----:B------:R-:W-:-:S13]  /*0140*/  ISETP.GE.U32.AND P1, PT, R4, R6, PT ;  /* 0x000000060400720c */ /* 0x000fda0003f26070 */
[----:B------:R-:W-:Y:S01]  /*0150*/  @!P1 IMAD R3, R6, 0x4, R5 ;  /* 0x0000000406039824 */ /* 0x000fe200078e0205 */
[----:B0-----:R-:W-:Y:S05]  /*0160*/  @!P1 LDS R2, [R5] ;  /* 0x0000000005029984 */ /* 0x001fea0000000800 */
[----:B------:R-:W0:Y:S02]  /*0170*/  @!P1 LDS R3, [R3] ;  /* 0x0000000003039984 */ /* 0x000e240000000800 */
[----:B0-----:R-:W-:-:S05]  /*0180*/  @!P1 VIMNMX R2, PT, PT, R2, R3, PT ;  /* 0x0000000302029248 */ /* 0x001fca0003fe0100 */
[----:B------:R1:W-:Y:S01]  /*0190*/  @!P1 STS [R5], R2 ;  /* 0x0000000205009388 */ /* 0x0003e20000000800 */
[----:B------:R-:W-:Y:S01]  /*01a0*/  BAR.SYNC.DEFER_BLOCKING 0x0 ;  /* 0x0000000000007b1d */ /* 0x000fe20000010000 */
[----:B------:R-:W-:Y:S01]  /*01b0*/  ISETP.GT.U32.AND P1, PT, R0, 0x3, PT ;  /* 0x000000030000780c */ /* 0x000fe20003f24070 */
[----:B------:R-:W-:-:S12]  /*01c0*/  IMAD.MOV.U32 R0, RZ, RZ, R6 ;  /* 0x000000ffff007224 */ /* 0x000fd800078e0006 */
[----:B-1----:R-:W-:Y:S05]  /*01d0*/  @P1 BRA `(.L_x_1) ;  /* 0xfffffffc00d41947 */ /* 0x002fea000383ffff */
.L_x_0:
[----:B------:R-:W-:Y:S05]  /*01e0*/  @P0 EXIT ;  /* 0x000000000000094d */ /* 0x000fea0003800000 */
[----:B------:R-:W1:Y:S01]  /*01f0*/  S2UR UR5, SR_CgaCtaId ;  /* 0x00000000000579c3 */ /* 0x000e620000008800 */
[----:B------:R-:W-:-:S07]  /*0200*/  UMOV UR4, 0x400 ;  /* 0x0000040000047882 */ /* 0x000fce0000000000 */
[----:B0-----:R-:W0:Y:S01]  /*0210*/  LDC.64 R2, c[0x0][0x388] ;  /* 0x0000e200ff027b82 */ /* 0x001e220000000a00 */
[----:B-1----:R-:W-:Y:S01]  /*0220*/  ULEA UR4, UR5, UR4, 0x18 ;  /* 0x0000000405047291 */ /* 0x002fe2000f8ec0ff */
[----:B0-----:R-:W-:-:S08]  /*0230*/  IMAD.WIDE.U32 R2, R7, 0x4, R2 ;  /* 0x0000000407027825 */ /* 0x001fd000078e0002 */
[----:B------:R-:W0:Y:S04]  /*0240*/  LDS R5, [UR4] ;  /* 0x00000004ff057984 */ /* 0x000e280008000800 */
[----:B0-----:R-:W-:Y:S01]  /*0250*/  STG.E desc[UR6][R2.64], R5 ;  /* 0x0000000502007986 */ /* 0x001fe2000c101906 */
[----:B------:R-:W-:Y:S05]  /*0260*/  EXIT ;  /* 0x000000000000794d */ /* 0x000fea0003800000 */
.L_x_2:
[----:B------:R-:W-:-:S00]  /*0270*/  BRA `(.L_x_2) ;  /* 0xfffffffc00fc7947 */ /* 0x000fc0000383ffff */
[----:B------:R-:W-:-:S00]  /*0280*/  NOP ;  /* 0x0000000000007918 */ /* 0x000fc00000000000 */
[----:B------:R-:W-:-:S00]  /*0290*/  NOP ;  /* 0x0000000000007918 */ /* 0x000fc00000000000 */
[----:B------:R-:W-:-:S00]  /*02a0*/  NOP ;  /* 0x0000000000007918 */ /* 0x000fc00000000000 */
[----:B------:R-:W-:-:S00]  /*02b0*/  NOP ;  /* 0x0000000000007918 */ /* 0x000fc00000000000 */
[----:B------:R-:W-:-:S00]  /*02c0*/  NOP ;  /* 0x0000000000007918 */ /* 0x000fc00000000000 */
[----:B------:R-:W-:-:S00]  /*02d0*/  NOP ;  /* 0x0000000000007918 */ /* 0x000fc00000000000 */
[----:B------:R-:W-:-:S00]  /*02e0*/  NOP ;  /* 0x0000000000007918 */ /* 0x000fc00000000000 */
[----:B------:R-:W-:-:S00]  /*02f0*/  NOP ;  /* 0x0000000000007918 */ /* 0x000fc00000000000 */
.L_x_9:


//--------------------- .text._Z9reduceMaxPiS_    --------------------------
	.section	.text._Z9reduceMaxPiS_,"ax",@progbits
	.align	128
        .global         _Z9reduceMaxPiS_
        .type           _Z9reduceMaxPiS_,@function
        .size           _Z9reduceMaxPiS_,(.L_x_10 - _Z9reduceMaxPiS_)
        .other          _Z9reduceMaxPiS_,@"STO_CUDA_ENTRY STV_DEFAULT"
_Z9reduceMaxPiS_:
.text._Z9reduceMaxPiS_:
        /* <DEDUP_REMOVED lines=19> */
.L_x_4:
[----:B------:R-:W-:-:S04]  /*0130*/  SHF.R.U32.HI R6, RZ, 0x1, R0 ;  /* 0x00000001ff067819 */ /* 0x000fc80000011600 */
[----:B------:R-:W-:-:S13]  /*0140*/  ISETP.GE.U32.AND P1, PT, R4, R6, PT ;  /* 0x000000060400720c */ /* 0x000fda0003f26070 */
[----:B------:R-:W-:Y:S01]  /*0150*/  @!P1 IMAD R3, R6, 0x4, R5 ;  /* 0x0000000406039824 */ /* 0x000fe200078e0205 */
[----:B0-----:R-:W-:Y:S05]  /*0160*/  @!P1 LDS R2, [R5] ;  /* 0x0000000005029984 */ /* 0x001fea0000000800 */
[----:B------:R-:W0:Y:S02]  /*0170*/  @!P1 LDS R3, [R3] ;  /* 0x0000000003039984 */ /* 0x000e240000000800 */
[----:B0-----:R-:W-:-:S05]  /*0180*/  @!P1 VIMNMX R2, PT, PT, R2, R3, !PT ;  /* 0x0000000302029248 */ /* 0x001fca0007fe0100 */
[----:B------:R1:W-:Y:S01]  /*0190*/  @!P1 STS [R5], R2 ;  /* 0x0000000205009388 */ /* 0x0003e20000000800 */
[----:B------:R-:W-:Y:S01]  /*01a0*/  BAR.SYNC.DEFER_BLOCKING 0x0 ;  /* 0x0000000000007b1d */ /* 0x000fe20000010000 */
[----:B------:R-:W-:Y:S01]  /*01b0*/  ISETP.GT.U32.AND P1, PT, R0, 0x3, PT ;  /* 0x000000030000780c */ /* 0x000fe20003f24070 */
[----:B------:R-:W-:-:S12]  /*01c0*/  IMAD.MOV.U32 R0, RZ, RZ, R6 ;  /* 0x000000ffff007224 */ /* 0x000fd800078e0006 */
[----:B-1----:R-:W-:Y:S05]  /*01d0*/  @P1 BRA `(.L_x_4) ;  /* 0xfffffffc00d41947 */ /* 0x002fea000383ffff */
.L_x_3:
        /* <DEDUP_REMOVED lines=9> */
.L_x_5:
        /* <DEDUP_REMOVED lines=9> */
.L_x_10:


//--------------------- .text._Z9reduceSumPiS_    --------------------------
	.section	.text._Z9reduceSumPiS_,"ax",@progbits
	.align	128
        .global         _Z9reduceSumPiS_
        .type           _Z9reduceSumPiS_,@function
        .size           _Z9reduceSumPiS_,(.L_x_11 - _Z9reduceSumPiS_)
        .other          _Z9reduceSumPiS_,@"STO_CUDA_ENTRY STV_DEFAULT"
_Z9reduceSumPiS_:
.text._Z9reduceSumPiS_:
        /* <DEDUP_REMOVED lines=19> */
.L_x_7:
[----:B------:R-:W-:-:S04]  /*0130*/  SHF.R.U32.HI R8, RZ, 0x1, R0 ;  /* 0x00000001ff087819 */ /* 0x000fc80000011600 */
[----:B------:R-:W-:-:S13]  /*0140*/  ISETP.GE.U32.AND P1, PT, R6, R8, PT ;  /* 0x000000080600720c */ /* 0x000fda0003f26070 */
[----:B0-----:R-:W-:Y:S01]  /*0150*/  @!P1 IMAD R2, R8, 0x4, R5 ;  /* 0x0000000408029824 */ /* 0x001fe200078e0205 */
[----:B------:R-:W-:Y:S05]  /*0160*/  @!P1 LDS R3, [R5] ;  /* 0x0000000005039984 */ /* 0x000fea0000000800 */
[----:B------:R-:W0:Y:S02]  /*0170*/  @!P1 LDS R2, [R2] ;  /* 0x0000000002029984 */ /* 0x000e240000000800 */
[----:B0-----:R-:W-:-:S05]  /*0180*/  @!P1 IADD3 R4, PT, PT, R2, R3, RZ ;  /* 0x0000000302049210 */ /* 0x001fca0007ffe0ff */
[----:B------:R1:W-:Y:S01]  /*0190*/  @!P1 STS [R5], R4 ;  /* 0x0000000405009388 */ /* 0x0003e20000000800 */
[----:B------:R-:W-:Y:S01]  /*01a0*/  BAR.SYNC.DEFER_BLOCKING 0x0 ;  /* 0x0000000000007b1d */ /* 0x000fe20000010000 */
[----:B------:R-:W-:Y:S01]  /*01b0*/  ISETP.GT.U32.AND P1, PT, R0, 0x3, PT ;  /* 0x000000030000780c */ /* 0x000fe20003f24070 */
[----:B------:R-:W-:-:S12]  /*01c0*/  IMAD.MOV.U32 R0, RZ, RZ, R8 ;  /* 0x000000ffff007224 */ /* 0x000fd800078e0008 */
[----:B-1----:R-:W-:Y:S05]  /*01d0*/  @P1 BRA `(.L_x_7) ;  /* 0xfffffffc00d41947 */ /* 0x002fea000383ffff */
.L_x_6:
        /* <DEDUP_REMOVED lines=9> */
.L_x_8:
        /* <DEDUP_REMOVED lines=9> */
.L_x_11:


//--------------------- .nv.shared._Z9reduceMinPiS_ --------------------------
	.section	.nv.shared._Z9reduceMinPiS_,"aw",@nobits
	.sectionflags	@""
	.align	4
.nv.shared._Z9reduceMinPiS_:
	.zero		2048


//--------------------- .nv.shared.reserved.0     --------------------------
	.section	.nv.shared.reserved.0,"aw",@nobits
	.weak		__nv_reservedSMEM_offset_0_alias
	.size		__nv_reservedSMEM_offset_0_alias, 0, 64
	.other		__nv_reservedSMEM_offset_0_alias,@"STO_CUDA_RESERVED_SHARED STV_DEFAULT"
__nv_reservedSMEM_offset_0_alias:
	.zero		0
	.zero		64


//--------------------- .nv.shared._Z9reduceMaxPiS_ --------------------------
	.section	.nv.shared._Z9reduceMaxPiS_,"aw",@nobits
	.sectionflags	@""
	.align	4
.nv.shared._Z9reduceMaxPiS_:
	.zero		2048


//--------------------- .nv.shared._Z9reduceSumPiS_ --------------------------
	.section	.nv.shared._Z9reduceSumPiS_,"aw",@nobits
	.sectionflags	@""
	.align	4
.nv.shared._Z9reduceSumPiS_:
	.zero		2048


//--------------------- .nv.constant0._Z9reduceMinPiS_ --------------------------
	.section	.nv.constant0._Z9reduceMinPiS_,"a",@progbits
	.sectionflags	@""
	.align	4
.nv.constant0._Z9reduceMinPiS_:
	.zero		912


//--------------------- .nv.constant0._Z9reduceMaxPiS_ --------------------------
	.section	.nv.constant0._Z9reduceMaxPiS_,"a",@progbits
	.sectionflags	@""
	.align	4
.nv.constant0._Z9reduceMaxPiS_:
	.zero		912


//--------------------- .nv.constant0._Z9reduceSumPiS_ --------------------------
	.section	.nv.constant0._Z9reduceSumPiS_,"a",@progbits
	.sectionflags	@""
	.align	4
.nv.constant0._Z9reduceSumPiS_:
	.zero		912


//--------------------- SYMBOLS --------------------------

	.type		.nv.reservedSmem.offset0,@object
	.size		.nv.reservedSmem.offset0,0x4
	.type		.nv.reservedSmem.cap,@object
	.size		.nv.reservedSmem.cap,0x4
